//
// Generated by NVIDIA NVVM Compiler
//
// Compiler Build ID: CL-36424714
// Cuda compilation tools, release 13.0, V13.0.88
// Based on NVVM 20.0.0
//

.version 9.0
.target sm_100
.address_size 64

	// .globl	_Z10vector_addPfS_S_i

.visible .entry _Z10vector_addPfS_S_i(
	.param .u64 .ptr .align 1 _Z10vector_addPfS_S_i_param_0,
	.param .u64 .ptr .align 1 _Z10vector_addPfS_S_i_param_1,
	.param .u64 .ptr .align 1 _Z10vector_addPfS_S_i_param_2,
	.param .u32 _Z10vector_addPfS_S_i_param_3
)
{
	.reg .pred 	%p<10>;
	.reg .b32 	%r<5>;
	.reg .b32 	%f<88>;
	.reg .b64 	%rd<62>;

	ld.param.u64 	%rd34, [_Z10vector_addPfS_S_i_param_0];
	ld.param.u64 	%rd35, [_Z10vector_addPfS_S_i_param_1];
	ld.param.u64 	%rd36, [_Z10vector_addPfS_S_i_param_2];
	ld.param.u32 	%r1, [_Z10vector_addPfS_S_i_param_3];
	cvta.to.global.u64 	%rd1, %rd34;
	cvta.to.global.u64 	%rd2, %rd36;
	cvta.to.global.u64 	%rd3, %rd35;
	cvt.s64.s32 	%rd4, %r1;
	setp.eq.s32 	%p1, %r1, 0;
	@%p1 bra 	$L__BB0_13;
	setp.lt.u32 	%p2, %r1, 16;
	mov.b64 	%rd56, 0;
	@%p2 bra 	$L__BB0_4;
	and.b64  	%rd56, %rd4, -16;
	add.s64 	%rd53, %rd3, 32;
	add.s64 	%rd52, %rd2, 32;
	add.s64 	%rd51, %rd1, 32;
	mov.u64 	%rd54, %rd56;
$L__BB0_3:
	.pragma "nounroll";
	ld.global.f32 	%f1, [%rd53+-32];
	ld.global.f32 	%f2, [%rd52+-32];
	add.f32 	%f3, %f1, %f2;
	st.global.f32 	[%rd51+-32], %f3;
	ld.global.f32 	%f4, [%rd53+-28];
	ld.global.f32 	%f5, [%rd52+-28];
	add.f32 	%f6, %f4, %f5;
	st.global.f32 	[%rd51+-28], %f6;
	ld.global.f32 	%f7, [%rd53+-24];
	ld.global.f32 	%f8, [%rd52+-24];
	add.f32 	%f9, %f7, %f8;
	st.global.f32 	[%rd51+-24], %f9;
	ld.global.f32 	%f10, [%rd53+-20];
	ld.global.f32 	%f11, [%rd52+-20];
	add.f32 	%f12, %f10, %f11;
	st.global.f32 	[%rd51+-20], %f12;
	ld.global.f32 	%f13, [%rd53+-16];
	ld.global.f32 	%f14, [%rd52+-16];
	add.f32 	%f15, %f13, %f14;
	st.global.f32 	[%rd51+-16], %f15;
	ld.global.f32 	%f16, [%rd53+-12];
	ld.global.f32 	%f17, [%rd52+-12];
	add.f32 	%f18, %f16, %f17;
	st.global.f32 	[%rd51+-12], %f18;
	ld.global.f32 	%f19, [%rd53+-8];
	ld.global.f32 	%f20, [%rd52+-8];
	add.f32 	%f21, %f19, %f20;
	st.global.f32 	[%rd51+-8], %f21;
	ld.global.f32 	%f22, [%rd53+-4];
	ld.global.f32 	%f23, [%rd52+-4];
	add.f32 	%f24, %f22, %f23;
	st.global.f32 	[%rd51+-4], %f24;
	ld.global.f32 	%f25, [%rd53];
	ld.global.f32 	%f26, [%rd52];
	add.f32 	%f27, %f25, %f26;
	st.global.f32 	[%rd51], %f27;
	ld.global.f32 	%f28, [%rd53+4];
	ld.global.f32 	%f29, [%rd52+4];
	add.f32 	%f30, %f28, %f29;
	st.global.f32 	[%rd51+4], %f30;
	ld.global.f32 	%f31, [%rd53+8];
	ld.global.f32 	%f32, [%rd52+8];
	add.f32 	%f33, %f31, %f32;
	st.global.f32 	[%rd51+8], %f33;
	ld.global.f32 	%f34, [%rd53+12];
	ld.global.f32 	%f35, [%rd52+12];
	add.f32 	%f36, %f34, %f35;
	st.global.f32 	[%rd51+12], %f36;
	ld.global.f32 	%f37, [%rd53+16];
	ld.global.f32 	%f38, [%rd52+16];
	add.f32 	%f39, %f37, %f38;
	st.global.f32 	[%rd51+16], %f39;
	ld.global.f32 	%f40, [%rd53+20];
	ld.global.f32 	%f41, [%rd52+20];
	add.f32 	%f42, %f40, %f41;
	st.global.f32 	[%rd51+20], %f42;
	ld.global.f32 	%f43, [%rd53+24];
	ld.global.f32 	%f44, [%rd52+24];
	add.f32 	%f45, %f43, %f44;
	st.global.f32 	[%rd51+24], %f45;
	ld.global.f32 	%f46, [%rd53+28];
	ld.global.f32 	%f47, [%rd52+28];
	add.f32 	%f48, %f46, %f47;
	st.global.f32 	[%rd51+28], %f48;
	add.s64 	%rd54, %rd54, -16;
	add.s64 	%rd53, %rd53, 64;
	add.s64 	%rd52, %rd52, 64;
	add.s64 	%rd51, %rd51, 64;
	setp.ne.s64 	%p3, %rd54, 0;
	@%p3 bra 	$L__BB0_3;
$L__BB0_4:
	and.b32  	%r2, %r1, 15;
	setp.eq.s32 	%p4, %r2, 0;
	@%p4 bra 	$L__BB0_13;
	and.b64  	%rd38, %rd4, 15;
	add.s64 	%rd39, %rd38, -1;
	setp.lt.u64 	%p5, %rd39, 7;
	@%p5 bra 	$L__BB0_7;
	shl.b64 	%rd40, %rd56, 2;
	add.s64 	%rd41, %rd3, %rd40;
	ld.global.f32 	%f49, [%rd41];
	add.s64 	%rd42, %rd2, %rd40;
	ld.global.f32 	%f50, [%rd42];
	add.f32 	%f51, %f49, %f50;
	add.s64 	%rd43, %rd1, %rd40;
	st.global.f32 	[%rd43], %f51;
	ld.global.f32 	%f52, [%rd41+4];
	ld.global.f32 	%f53, [%rd42+4];
	add.f32 	%f54, %f52, %f53;
	st.global.f32 	[%rd43+4], %f54;
	ld.global.f32 	%f55, [%rd41+8];
	ld.global.f32 	%f56, [%rd42+8];
	add.f32 	%f57, %f55, %f56;
	st.global.f32 	[%rd43+8], %f57;
	ld.global.f32 	%f58, [%rd41+12];
	ld.global.f32 	%f59, [%rd42+12];
	add.f32 	%f60, %f58, %f59;
	st.global.f32 	[%rd43+12], %f60;
	ld.global.f32 	%f61, [%rd41+16];
	ld.global.f32 	%f62, [%rd42+16];
	add.f32 	%f63, %f61, %f62;
	st.global.f32 	[%rd43+16], %f63;
	ld.global.f32 	%f64, [%rd41+20];
	ld.global.f32 	%f65, [%rd42+20];
	add.f32 	%f66, %f64, %f65;
	st.global.f32 	[%rd43+20], %f66;
	ld.global.f32 	%f67, [%rd41+24];
	ld.global.f32 	%f68, [%rd42+24];
	add.f32 	%f69, %f67, %f68;
	st.global.f32 	[%rd43+24], %f69;
	ld.global.f32 	%f70, [%rd41+28];
	ld.global.f32 	%f71, [%rd42+28];
	add.f32 	%f72, %f70, %f71;
	st.global.f32 	[%rd43+28], %f72;
	add.s64 	%rd56, %rd56, 8;
$L__BB0_7:
	and.b32  	%r3, %r1, 7;
	setp.eq.s32 	%p6, %r3, 0;
	@%p6 bra 	$L__BB0_13;
	and.b64  	%rd44, %rd4, 7;
	add.s64 	%rd45, %rd44, -1;
	setp.lt.u64 	%p7, %rd45, 3;
	@%p7 bra 	$L__BB0_10;
	shl.b64 	%rd46, %rd56, 2;
	add.s64 	%rd47, %rd3, %rd46;
	ld.global.f32 	%f73, [%rd47];
	add.s64 	%rd48, %rd2, %rd46;
	ld.global.f32 	%f74, [%rd48];
	add.f32 	%f75, %f73, %f74;
	add.s64 	%rd49, %rd1, %rd46;
	st.global.f32 	[%rd49], %f75;
	ld.global.f32 	%f76, [%rd47+4];
	ld.global.f32 	%f77, [%rd48+4];
	add.f32 	%f78, %f76, %f77;
	st.global.f32 	[%rd49+4], %f78;
	ld.global.f32 	%f79, [%rd47+8];
	ld.global.f32 	%f80, [%rd48+8];
	add.f32 	%f81, %f79, %f80;
	st.global.f32 	[%rd49+8], %f81;
	ld.global.f32 	%f82, [%rd47+12];
	ld.global.f32 	%f83, [%rd48+12];
	add.f32 	%f84, %f82, %f83;
	st.global.f32 	[%rd49+12], %f84;
	add.s64 	%rd56, %rd56, 4;
$L__BB0_10:
	and.b32  	%r4, %r1, 3;
	setp.eq.s32 	%p8, %r4, 0;
	@%p8 bra 	$L__BB0_13;
	shl.b64 	%rd50, %rd56, 2;
	add.s64 	%rd61, %rd1, %rd50;
	add.s64 	%rd60, %rd2, %rd50;
	add.s64 	%rd59, %rd3, %rd50;
	and.b64  	%rd58, %rd4, 3;
$L__BB0_12:
	.pragma "nounroll";
	ld.global.f32 	%f85, [%rd59];
	ld.global.f32 	%f86, [%rd60];
	add.f32 	%f87, %f85, %f86;
	st.global.f32 	[%rd61], %f87;
	add.s64 	%rd61, %rd61, 4;
	add.s64 	%rd60, %rd60, 4;
	add.s64 	%rd59, %rd59, 4;
	add.s64 	%rd58, %rd58, -1;
	setp.ne.s64 	%p9, %rd58, 0;
	@%p9 bra 	$L__BB0_12;
$L__BB0_13:
	ret;

}
	// .globl	_Z10vadd_blockPfS_S_i
.visible .entry _Z10vadd_blockPfS_S_i(
	.param .u64 .ptr .align 1 _Z10vadd_blockPfS_S_i_param_0,
	.param .u64 .ptr .align 1 _Z10vadd_blockPfS_S_i_param_1,
	.param .u64 .ptr .align 1 _Z10vadd_blockPfS_S_i_param_2,
	.param .u32 _Z10vadd_blockPfS_S_i_param_3
)
{
	.reg .b32 	%r<2>;
	.reg .b32 	%f<4>;
	.reg .b64 	%rd<11>;

	ld.param.u64 	%rd1, [_Z10vadd_blockPfS_S_i_param_0];
	ld.param.u64 	%rd2, [_Z10vadd_blockPfS_S_i_param_1];
	ld.param.u64 	%rd3, [_Z10vadd_blockPfS_S_i_param_2];
	cvta.to.global.u64 	%rd4, %rd1;
	cvta.to.global.u64 	%rd5, %rd3;
	cvta.to.global.u64 	%rd6, %rd2;
	mov.u32 	%r1, %ctaid.x;
	mul.wide.u32 	%rd7, %r1, 4;
	add.s64 	%rd8, %rd6, %rd7;
	ld.global.f32 	%f1, [%rd8];
	add.s64 	%rd9, %rd5, %rd7;
	ld.global.f32 	%f2, [%rd9];
	add.f32 	%f3, %f1, %f2;
	add.s64 	%rd10, %rd4, %rd7;
	st.global.f32 	[%rd10], %f3;
	ret;

}
	// .globl	_Z11vadd_threadPfS_S_i
.visible .entry _Z11vadd_threadPfS_S_i(
	.param .u64 .ptr .align 1 _Z11vadd_threadPfS_S_i_param_0,
	.param .u64 .ptr .align 1 _Z11vadd_threadPfS_S_i_param_1,
	.param .u64 .ptr .align 1 _Z11vadd_threadPfS_S_i_param_2,
	.param .u32 _Z11vadd_threadPfS_S_i_param_3
)
{
	.reg .b32 	%r<2>;
	.reg .b32 	%f<4>;
	.reg .b64 	%rd<11>;

	ld.param.u64 	%rd1, [_Z11vadd_threadPfS_S_i_param_0];
	ld.param.u64 	%rd2, [_Z11vadd_threadPfS_S_i_param_1];
	ld.param.u64 	%rd3, [_Z11vadd_threadPfS_S_i_param_2];
	cvta.to.global.u64 	%rd4, %rd1;
	cvta.to.global.u64 	%rd5, %rd3;
	cvta.to.global.u64 	%rd6, %rd2;
	mov.u32 	%r1, %tid.x;
	mul.wide.u32 	%rd7, %r1, 4;
	add.s64 	%rd8, %rd6, %rd7;
	ld.global.f32 	%f1, [%rd8];
	add.s64 	%rd9, %rd5, %rd7;
	ld.global.f32 	%f2, [%rd9];
	add.f32 	%f3, %f1, %f2;
	add.s64 	%rd10, %rd4, %rd7;
	st.global.f32 	[%rd10], %f3;
	ret;

}
	// .globl	_Z9vadd_blthPfS_S_i
.visible .entry _Z9vadd_blthPfS_S_i(
	.param .u64 .ptr .align 1 _Z9vadd_blthPfS_S_i_param_0,
	.param .u64 .ptr .align 1 _Z9vadd_blthPfS_S_i_param_1,
	.param .u64 .ptr .align 1 _Z9vadd_blthPfS_S_i_param_2,
	.param .u32 _Z9vadd_blthPfS_S_i_param_3
)
{
	.reg .pred 	%p<2>;
	.reg .b32 	%r<6>;
	.reg .b32 	%f<4>;
	.reg .b64 	%rd<11>;

	ld.param.u64 	%rd1, [_Z9vadd_blthPfS_S_i_param_0];
	ld.param.u64 	%rd2, [_Z9vadd_blthPfS_S_i_param_1];
	ld.param.u64 	%rd3, [_Z9vadd_blthPfS_S_i_param_2];
	ld.param.u32 	%r2, [_Z9vadd_blthPfS_S_i_param_3];
	mov.u32 	%r3, %ctaid.x;
	mov.u32 	%r4, %ntid.x;
	mov.u32 	%r5, %tid.x;
	mad.lo.s32 	%r1, %r3, %r4, %r5;
	setp.ge.s32 	%p1, %r1, %r2;
	@%p1 bra 	$L__BB3_2;
	cvta.to.global.u64 	%rd4, %rd2;
	cvta.to.global.u64 	%rd5, %rd3;
	cvta.to.global.u64 	%rd6, %rd1;
	mul.wide.s32 	%rd7, %r1, 4;
	add.s64 	%rd8, %rd4, %rd7;
	ld.global.f32 	%f1, [%rd8];
	add.s64 	%rd9, %rd5, %rd7;
	ld.global.f32 	%f2, [%rd9];
	add.f32 	%f3, %f1, %f2;
	add.s64 	%rd10, %rd6, %rd7;
	st.global.f32 	[%rd10], %f3;
$L__BB3_2:
	ret;

}


// ===== COMPILED SASS (sm_100) =====

	.target	sm_100

	.elftype	@"ET_EXEC"


//--------------------- .note.nv.tkinfo           --------------------------
	.section	.note.nv.tkinfo,"",@"SHT_NOTE"
	.sectionflags	@"SHF_NOTE_NV_TKINFO"
	.tkinfo
        /*0018*/ 	.word	0x00000002
        /*0030*/ 	.string	""
        /*0030*/ 	.string	"ptxas"
        /*0030*/ 	.string	"Cuda compilation tools, release 13.0, V13.0.88"
        /*0030*/ 	.string	"Build cuda_13.0.r13.0/compiler.36424714_0"
        /*0030*/ 	.string	"-arch sm_100 -m 64 "



//--------------------- .note.nv.cuinfo           --------------------------
	.section	.note.nv.cuinfo,"",@"SHT_NOTE"
	.sectionflags	@"SHF_NOTE_NV_CUINFO"
        /*0018*/ 	.short	0x0002
        /*001a*/ 	.short	0x0064
        /*001c*/ 	.short	0x0082
	.zero		2


//--------------------- .nv.info                  --------------------------
	.section	.nv.info,"",@"SHT_CUDA_INFO"
	.align	4


	//----- nvinfo : EIATTR_REGCOUNT
	.align		4
        /*0000*/ 	.byte	0x04, 0x2f
        /*0002*/ 	.short	(.L_1 - .L_0)
	.align		4
.L_0:
        /*0004*/ 	.word	index@(_Z10vector_addPfS_S_i)
        /*0008*/ 	.word	0x00000016


	//----- nvinfo : EIATTR_FRAME_SIZE
	.align		4
.L_1:
        /*000c*/ 	.byte	0x04, 0x11
        /*000e*/ 	.short	(.L_3 - .L_2)
	.align		4
.L_2:
        /*0010*/ 	.word	index@(_Z10vector_addPfS_S_i)
        /*0014*/ 	.word	0x00000000


	//----- nvinfo : EIATTR_REGCOUNT
	.align		4
.L_3:
        /*0018*/ 	.byte	0x04, 0x2f
        /*001a*/ 	.short	(.L_5 - .L_4)
	.align		4
.L_4:
        /*001c*/ 	.word	index@(_Z10vadd_blockPfS_S_i)
        /*0020*/ 	.word	0x0000000c


	//----- nvinfo : EIATTR_FRAME_SIZE
	.align		4
.L_5:
        /*0024*/ 	.byte	0x04, 0x11
        /*0026*/ 	.short	(.L_7 - .L_6)
	.align		4
.L_6:
        /*0028*/ 	.word	index@(_Z10vadd_blockPfS_S_i)
        /*002c*/ 	.word	0x00000000


	//----- nvinfo : EIATTR_REGCOUNT
	.align		4
.L_7:
        /*0030*/ 	.byte	0x04, 0x2f
        /*0032*/ 	.short	(.L_9 - .L_8)
	.align		4
.L_8:
        /*0034*/ 	.word	index@(_Z11vadd_threadPfS_S_i)
        /*0038*/ 	.word	0x0000000c


	//----- nvinfo : EIATTR_FRAME_SIZE
	.align		4
.L_9:
        /*003c*/ 	.byte	0x04, 0x11
        /*003e*/ 	.short	(.L_11 - .L_10)
	.align		4
.L_10:
        /*0040*/ 	.word	index@(_Z11vadd_threadPfS_S_i)
        /*0044*/ 	.word	0x00000000


	//----- nvinfo : EIATTR_REGCOUNT
	.align		4
.L_11:
        /*0048*/ 	.byte	0x04, 0x2f
        /*004a*/ 	.short	(.L_13 - .L_12)
	.align		4
.L_12:
        /*004c*/ 	.word	index@(_Z9vadd_blthPfS_S_i)
        /*0050*/ 	.word	0x0000000c


	//----- nvinfo : EIATTR_FRAME_SIZE
	.align		4
.L_13:
        /*0054*/ 	.byte	0x04, 0x11
        /*0056*/ 	.short	(.L_15 - .L_14)
	.align		4
.L_14:
        /*0058*/ 	.word	index@(_Z9vadd_blthPfS_S_i)
        /*005c*/ 	.word	0x00000000


	//----- nvinfo : EIATTR_MIN_STACK_SIZE
	.align		4
.L_15:
        /*0060*/ 	.byte	0x04, 0x12
        /*0062*/ 	.short	(.L_17 - .L_16)
	.align		4
.L_16:
        /*0064*/ 	.word	index@(_Z9vadd_blthPfS_S_i)
        /*0068*/ 	.word	0x00000000


	//----- nvinfo : EIATTR_MIN_STACK_SIZE
	.align		4
.L_17:
        /*006c*/ 	.byte	0x04, 0x12
        /*006e*/ 	.short	(.L_19 - .L_18)
	.align		4
.L_18:
        /*0070*/ 	.word	index@(_Z11vadd_threadPfS_S_i)
        /*0074*/ 	.word	0x00000000


	//----- nvinfo : EIATTR_MIN_STACK_SIZE
	.align		4
.L_19:
        /*0078*/ 	.byte	0x04, 0x12
        /*007a*/ 	.short	(.L_21 - .L_20)
	.align		4
.L_20:
        /*007c*/ 	.word	index@(_Z10vadd_blockPfS_S_i)
        /*0080*/ 	.word	0x00000000


	//----- nvinfo : EIATTR_MIN_STACK_SIZE
	.align		4
.L_21:
        /*0084*/ 	.byte	0x04, 0x12
        /*0086*/ 	.short	(.L_23 - .L_22)
	.align		4
.L_22:
        /*0088*/ 	.word	index@(_Z10vector_addPfS_S_i)
        /*008c*/ 	.word	0x00000000
.L_23:


//--------------------- .nv.compat                --------------------------
	.section	.nv.compat,"",@"SHT_CUDA_COMPAT_INFO"
	.align	4
        /*0000*/ 	.byte	0x02, 0x09, 0x00, 0x00, 0x02, 0x02, 0x01, 0x00, 0x02, 0x05, 0x05, 0x00, 0x03, 0x07, 0x01, 0x01
        /*0010*/ 	.byte	0x02, 0x03, 0x00, 0x00, 0x02, 0x06, 0x01, 0x00, 0x04, 0x0b, 0x08, 0x00, 0x09, 0x00, 0x00, 0x00
        /*0020*/ 	.byte	0x00, 0x00, 0x00, 0x00


//--------------------- .nv.info._Z9vadd_blthPfS_S_i --------------------------
	.section	.nv.info._Z9vadd_blthPfS_S_i,"",@"SHT_CUDA_INFO"
	.sectionflags	@""
	.align	4


	//----- nvinfo : EIATTR_CUDA_API_VERSION
	.align		4
        /*0000*/ 	.byte	0x04, 0x37
        /*0002*/ 	.short	(.L_25 - .L_24)
.L_24:
        /*0004*/ 	.word	0x00000082


	//----- nvinfo : EIATTR_KPARAM_INFO
	.align		4
.L_25:
        /*0008*/ 	.byte	0x04, 0x17
        /*000a*/ 	.short	(.L_27 - .L_26)
.L_26:
        /*000c*/ 	.word	0x00000000
        /*0010*/ 	.short	0x0003
        /*0012*/ 	.short	0x0018
        /*0014*/ 	.byte	0x00, 0xf0, 0x11, 0x00


	//----- nvinfo : EIATTR_KPARAM_INFO
	.align		4
.L_27:
        /*0018*/ 	.byte	0x04, 0x17
        /*001a*/ 	.short	(.L_29 - .L_28)
.L_28:
        /*001c*/ 	.word	0x00000000
        /*0020*/ 	.short	0x0002
        /*0022*/ 	.short	0x0010
        /*0024*/ 	.byte	0x00, 0xf5, 0x21, 0x00


	//----- nvinfo : EIATTR_KPARAM_INFO
	.align		4
.L_29:
        /*0028*/ 	.byte	0x04, 0x17
        /*002a*/ 	.short	(.L_31 - .L_30)
.L_30:
        /*002c*/ 	.word	0x00000000
        /*0030*/ 	.short	0x0001
        /*0032*/ 	.short	0x0008
        /*0034*/ 	.byte	0x00, 0xf5, 0x21, 0x00


	//----- nvinfo : EIATTR_KPARAM_INFO
	.align		4
.L_31:
        /*0038*/ 	.byte	0x04, 0x17
        /*003a*/ 	.short	(.L_33 - .L_32)
.L_32:
        /*003c*/ 	.word	0x00000000
        /*0040*/ 	.short	0x0000
        /*0042*/ 	.short	0x0000
        /*0044*/ 	.byte	0x00, 0xf5, 0x21, 0x00


	//----- nvinfo : EIATTR_SPARSE_MMA_MASK
	.align		4
.L_33:
        /*0048*/ 	.byte	0x03, 0x50
        /*004a*/ 	.short	0x0000


	//----- nvinfo : EIATTR_MAXREG_COUNT
	.align		4
        /*004c*/ 	.byte	0x03, 0x1b
        /*004e*/ 	.short	0x00ff


	//----- nvinfo : EIATTR_MERCURY_ISA_VERSION
	.align		4
        /*0050*/ 	.byte	0x03, 0x5f
        /*0052*/ 	.short	0x0101


	//----- nvinfo : EIATTR_VRC_CTA_INIT_COUNT
	.align		4
        /*0054*/ 	.byte	0x02, 0x4a
	.zero		1
	.zero		1


	//----- nvinfo : EIATTR_EXIT_INSTR_OFFSETS
	.align		4
        /*0058*/ 	.byte	0x04, 0x1c
        /*005a*/ 	.short	(.L_35 - .L_34)


	//   ....[0]....
.L_34:
        /*005c*/ 	.word	0x00000070


	//   ....[1]....
        /*0060*/ 	.word	0x00000130


	//----- nvinfo : EIATTR_CBANK_PARAM_SIZE
	.align		4
.L_35:
        /*0064*/ 	.byte	0x03, 0x19
        /*0066*/ 	.short	0x001c


	//----- nvinfo : EIATTR_PARAM_CBANK
	.align		4
        /*0068*/ 	.byte	0x04, 0x0a
        /*006a*/ 	.short	(.L_37 - .L_36)
	.align		4
.L_36:
        /*006c*/ 	.word	index@(.nv.constant0._Z9vadd_blthPfS_S_i)
        /*0070*/ 	.short	0x0380
        /*0072*/ 	.short	0x001c


	//----- nvinfo : EIATTR_SW_WAR
	.align		4
.L_37:
        /*0074*/ 	.byte	0x04, 0x36
        /*0076*/ 	.short	(.L_39 - .L_38)
.L_38:
        /*0078*/ 	.word	0x00000008
.L_39:


//--------------------- .nv.info._Z11vadd_threadPfS_S_i --------------------------
	.section	.nv.info._Z11vadd_threadPfS_S_i,"",@"SHT_CUDA_INFO"
	.sectionflags	@""
	.align	4


	//----- nvinfo : EIATTR_CUDA_API_VERSION
	.align		4
        /*0000*/ 	.byte	0x04, 0x37
        /*0002*/ 	.short	(.L_41 - .L_40)
.L_40:
        /*0004*/ 	.word	0x00000082


	//----- nvinfo : EIATTR_KPARAM_INFO
	.align		4
.L_41:
        /*0008*/ 	.byte	0x04, 0x17
        /*000a*/ 	.short	(.L_43 - .L_42)
.L_42:
        /*000c*/ 	.word	0x00000000
        /*0010*/ 	.short	0x0003
        /*0012*/ 	.short	0x0018
        /*0014*/ 	.byte	0x00, 0xf0, 0x11, 0x00


	//----- nvinfo : EIATTR_KPARAM_INFO
	.align		4
.L_43:
        /*0018*/ 	.byte	0x04, 0x17
        /*001a*/ 	.short	(.L_45 - .L_44)
.L_44:
        /*001c*/ 	.word	0x00000000
        /*0020*/ 	.short	0x0002
        /*0022*/ 	.short	0x0010
        /*0024*/ 	.byte	0x00, 0xf5, 0x21, 0x00


	//----- nvinfo : EIATTR_KPARAM_INFO
	.align		4
.L_45:
        /*0028*/ 	.byte	0x04, 0x17
        /*002a*/ 	.short	(.L_47 - .L_46)
.L_46:
        /*002c*/ 	.word	0x00000000
        /*0030*/ 	.short	0x0001
        /*0032*/ 	.short	0x0008
        /*0034*/ 	.byte	0x00, 0xf5, 0x21, 0x00


	//----- nvinfo : EIATTR_KPARAM_INFO
	.align		4
.L_47:
        /*0038*/ 	.byte	0x04, 0x17
        /*003a*/ 	.short	(.L_49 - .L_48)
.L_48:
        /*003c*/ 	.word	0x00000000
        /*0040*/ 	.short	0x0000
        /*0042*/ 	.short	0x0000
        /*0044*/ 	.byte	0x00, 0xf5, 0x21, 0x00


	//----- nvinfo : EIATTR_SPARSE_MMA_MASK
	.align		4
.L_49:
        /*0048*/ 	.byte	0x03, 0x50
        /*004a*/ 	.short	0x0000


	//----- nvinfo : EIATTR_MAXREG_COUNT
	.align		4
        /*004c*/ 	.byte	0x03, 0x1b
        /*004e*/ 	.short	0x00ff


	//----- nvinfo : EIATTR_MERCURY_ISA_VERSION
	.align		4
        /*0050*/ 	.byte	0x03, 0x5f
        /*0052*/ 	.short	0x0101


	//----- nvinfo : EIATTR_VRC_CTA_INIT_COUNT
	.align		4
        /*0054*/ 	.byte	0x02, 0x4a
	.zero		1
	.zero		1


	//----- nvinfo : EIATTR_EXIT_INSTR_OFFSETS
	.align		4
        /*0058*/ 	.byte	0x04, 0x1c
        /*005a*/ 	.short	(.L_51 - .L_50)


	//   ....[0]....
.L_50:
        /*005c*/ 	.word	0x000000d0


	//----- nvinfo : EIATTR_CBANK_PARAM_SIZE
	.align		4
.L_51:
        /*0060*/ 	.byte	0x03, 0x19
        /*0062*/ 	.short	0x001c


	//----- nvinfo : EIATTR_PARAM_CBANK
	.align		4
        /*0064*/ 	.byte	0x04, 0x0a
        /*0066*/ 	.short	(.L_53 - .L_52)
	.align		4
.L_52:
        /*0068*/ 	.word	index@(.nv.constant0._Z11vadd_threadPfS_S_i)
        /*006c*/ 	.short	0x0380
        /*006e*/ 	.short	0x001c


	//----- nvinfo : EIATTR_SW_WAR
	.align		4
.L_53:
        /*0070*/ 	.byte	0x04, 0x36
        /*0072*/ 	.short	(.L_55 - .L_54)
.L_54:
        /*0074*/ 	.word	0x00000008
.L_55:


//--------------------- .nv.info._Z10vadd_blockPfS_S_i --------------------------
	.section	.nv.info._Z10vadd_blockPfS_S_i,"",@"SHT_CUDA_INFO"
	.sectionflags	@""
	.align	4


	//----- nvinfo : EIATTR_CUDA_API_VERSION
	.align		4
        /*0000*/ 	.byte	0x04, 0x37
        /*0002*/ 	.short	(.L_57 - .L_56)
.L_56:
        /*0004*/ 	.word	0x00000082


	//----- nvinfo : EIATTR_KPARAM_INFO
	.align		4
.L_57:
        /*0008*/ 	.byte	0x04, 0x17
        /*000a*/ 	.short	(.L_59 - .L_58)
.L_58:
        /*000c*/ 	.word	0x00000000
        /*0010*/ 	.short	0x0003
        /*0012*/ 	.short	0x0018
        /*0014*/ 	.byte	0x00, 0xf0, 0x11, 0x00


	//----- nvinfo : EIATTR_KPARAM_INFO
	.align		4
.L_59:
        /*0018*/ 	.byte	0x04, 0x17
        /*001a*/ 	.short	(.L_61 - .L_60)
.L_60:
        /*001c*/ 	.word	0x00000000
        /*0020*/ 	.short	0x0002
        /*0022*/ 	.short	0x0010
        /*0024*/ 	.byte	0x00, 0xf5, 0x21, 0x00


	//----- nvinfo : EIATTR_KPARAM_INFO
	.align		4
.L_61:
        /*0028*/ 	.byte	0x04, 0x17
        /*002a*/ 	.short	(.L_63 - .L_62)
.L_62:
        /*002c*/ 	.word	0x00000000
        /*0030*/ 	.short	0x0001
        /*0032*/ 	.short	0x0008
        /*0034*/ 	.byte	0x00, 0xf5, 0x21, 0x00


	//----- nvinfo : EIATTR_KPARAM_INFO
	.align		4
.L_63:
        /*0038*/ 	.byte	0x04, 0x17
        /*003a*/ 	.short	(.L_65 - .L_64)
.L_64:
        /*003c*/ 	.word	0x00000000
        /*0040*/ 	.short	0x0000
        /*0042*/ 	.short	0x0000
        /*0044*/ 	.byte	0x00, 0xf5, 0x21, 0x00


	//----- nvinfo : EIATTR_SPARSE_MMA_MASK
	.align		4
.L_65:
        /*0048*/ 	.byte	0x03, 0x50
        /*004a*/ 	.short	0x0000


	//----- nvinfo : EIATTR_MAXREG_COUNT
	.align		4
        /*004c*/ 	.byte	0x03, 0x1b
        /*004e*/ 	.short	0x00ff


	//----- nvinfo : EIATTR_MERCURY_ISA_VERSION
	.align		4
        /*0050*/ 	.byte	0x03, 0x5f
        /*0052*/ 	.short	0x0101


	//----- nvinfo : EIATTR_VRC_CTA_INIT_COUNT
	.align		4
        /*0054*/ 	.byte	0x02, 0x4a
	.zero		1
	.zero		1


	//----- nvinfo : EIATTR_EXIT_INSTR_OFFSETS
	.align		4
        /*0058*/ 	.byte	0x04, 0x1c
        /*005a*/ 	.short	(.L_67 - .L_66)


	//   ....[0]....
.L_66:
        /*005c*/ 	.word	0x000000d0


	//----- nvinfo : EIATTR_CBANK_PARAM_SIZE
	.align		4
.L_67:
        /*0060*/ 	.byte	0x03, 0x19
        /*0062*/ 	.short	0x001c


	//----- nvinfo : EIATTR_PARAM_CBANK
	.align		4
        /*0064*/ 	.byte	0x04, 0x0a
        /*0066*/ 	.short	(.L_69 - .L_68)
	.align		4
.L_68:
        /*0068*/ 	.word	index@(.nv.constant0._Z10vadd_blockPfS_S_i)
        /*006c*/ 	.short	0x0380
        /*006e*/ 	.short	0x001c


	//----- nvinfo : EIATTR_SW_WAR
	.align		4
.L_69:
        /*0070*/ 	.byte	0x04, 0x36
        /*0072*/ 	.short	(.L_71 - .L_70)
.L_70:
        /*0074*/ 	.word	0x00000008
.L_71:


//--------------------- .nv.info._Z10vector_addPfS_S_i --------------------------
	.section	.nv.info._Z10vector_addPfS_S_i,"",@"SHT_CUDA_INFO"
	.sectionflags	@""
	.align	4


	//----- nvinfo : EIATTR_CUDA_API_VERSION
	.align		4
        /*0000*/ 	.byte	0x04, 0x37
        /*0002*/ 	.short	(.L_73 - .L_72)
.L_72:
        /*0004*/ 	.word	0x00000082


	//----- nvinfo : EIATTR_KPARAM_INFO
	.align		4
.L_73:
        /*0008*/ 	.byte	0x04, 0x17
        /*000a*/ 	.short	(.L_75 - .L_74)
.L_74:
        /*000c*/ 	.word	0x00000000
        /*0010*/ 	.short	0x0003
        /*0012*/ 	.short	0x0018
        /*0014*/ 	.byte	0x00, 0xf0, 0x11, 0x00


	//----- nvinfo : EIATTR_KPARAM_INFO
	.align		4
.L_75:
        /*0018*/ 	.byte	0x04, 0x17
        /*001a*/ 	.short	(.L_77 - .L_76)
.L_76:
        /*001c*/ 	.word	0x00000000
        /*0020*/ 	.short	0x0002
        /*0022*/ 	.short	0x0010
        /*0024*/ 	.byte	0x00, 0xf5, 0x21, 0x00


	//----- nvinfo : EIATTR_KPARAM_INFO
	.align		4
.L_77:
        /*0028*/ 	.byte	0x04, 0x17
        /*002a*/ 	.short	(.L_79 - .L_78)
.L_78:
        /*002c*/ 	.word	0x00000000
        /*0030*/ 	.short	0x0001
        /*0032*/ 	.short	0x0008
        /*0034*/ 	.byte	0x00, 0xf5, 0x21, 0x00


	//----- nvinfo : EIATTR_KPARAM_INFO
	.align		4
.L_79:
        /*0038*/ 	.byte	0x04, 0x17
        /*003a*/ 	.short	(.L_81 - .L_80)
.L_80:
        /*003c*/ 	.word	0x00000000
        /*0040*/ 	.short	0x0000
        /*0042*/ 	.short	0x0000
        /*0044*/ 	.byte	0x00, 0xf5, 0x21, 0x00


	//----- nvinfo : EIATTR_SPARSE_MMA_MASK
	.align		4
.L_81:
        /*0048*/ 	.byte	0x03, 0x50
        /*004a*/ 	.short	0x0000


	//----- nvinfo : EIATTR_MAXREG_COUNT
	.align		4
        /*004c*/ 	.byte	0x03, 0x1b
        /*004e*/ 	.short	0x00ff


	//----- nvinfo : EIATTR_MERCURY_ISA_VERSION
	.align		4
        /*0050*/ 	.byte	0x03, 0x5f
        /*0052*/ 	.short	0x0101


	//----- nvinfo : EIATTR_VRC_CTA_INIT_COUNT
	.align		4
        /*0054*/ 	.byte	0x02, 0x4a
	.zero		1
	.zero		1


	//----- nvinfo : EIATTR_EXIT_INSTR_OFFSETS
	.align		4
        /*0058*/ 	.byte	0x04, 0x1c
        /*005a*/ 	.short	(.L_83 - .L_82)


	//   ....[0]....
.L_82:
        /*005c*/ 	.word	0x00000030


	//   ....[1]....
        /*0060*/ 	.word	0x00000680


	//   ....[2]....
        /*0064*/ 	.word	0x000009c0


	//   ....[3]....
        /*0068*/ 	.word	0x00000c00


	//   ....[4]....
        /*006c*/ 	.word	0x00000e10


	//----- nvinfo : EIATTR_CBANK_PARAM_SIZE
	.align		4
.L_83:
        /*0070*/ 	.byte	0x03, 0x19
        /*0072*/ 	.short	0x001c


	//----- nvinfo : EIATTR_PARAM_CBANK
	.align		4
        /*0074*/ 	.byte	0x04, 0x0a
        /*0076*/ 	.short	(.L_85 - .L_84)
	.align		4
.L_84:
        /*0078*/ 	.word	index@(.nv.constant0._Z10vector_addPfS_S_i)
        /*007c*/ 	.short	0x0380
        /*007e*/ 	.short	0x001c


	//----- nvinfo : EIATTR_SW_WAR
	.align		4
.L_85:
        /*0080*/ 	.byte	0x04, 0x36
        /*0082*/ 	.short	(.L_87 - .L_86)
.L_86:
        /*0084*/ 	.word	0x00000008
.L_87:


//--------------------- .nv.callgraph             --------------------------
	.section	.nv.callgraph,"",@"SHT_CUDA_CALLGRAPH"
	.align	4
	.sectionentsize	8
	.align		4
        /*0000*/ 	.word	0x00000000
	.align		4
        /*0004*/ 	.word	0xffffffff
	.align		4
        /*0008*/ 	.word	0x00000000
	.align		4
        /*000c*/ 	.word	0xfffffffe
	.align		4
        /*0010*/ 	.word	0x00000000
	.align		4
        /*0014*/ 	.word	0xfffffffd
	.align		4
        /*0018*/ 	.word	0x00000000
	.align		4
        /*001c*/ 	.word	0xfffffffc


//--------------------- .text._Z9vadd_blthPfS_S_i --------------------------
	.section	.text._Z9vadd_blthPfS_S_i,"ax",@progbits
	.align	128
        .global         _Z9vadd_blthPfS_S_i
        .type           _Z9vadd_blthPfS_S_i,@function
        .size           _Z9vadd_blthPfS_S_i,(.L_x_9 - _Z9vadd_blthPfS_S_i)
        .other          _Z9vadd_blthPfS_S_i,@"STO_CUDA_ENTRY STV_DEFAULT"
_Z9vadd_blthPfS_S_i:
.text._Z9vadd_blthPfS_S_i:
[----:B------:R-:W-:Y:S01]  /*0000*/  LDC R1, c[0x0][0x37c] ;  /* 0x0000df00ff017b82 */ /* 0x000fe20000000800 */
[----:B------:R-:W0:Y:S07]  /*0010*/  S2R R0, SR_TID.X ;  /* 0x0000000000007919 */ /* 0x000e2e0000002100 */
[----:B------:R-:W0:Y:S01]  /*0020*/  S2UR UR4, SR_CTAID.X ;  /* 0x00000000000479c3 */ /* 0x000e220000002500 */
[----:B------:R-:W1:Y:S07]  /*0030*/  LDCU UR5, c[0x0][0x398] ;  /* 0x00007300ff0577ac */ /* 0x000e6e0008000800 */
[----:B------:R-:W0:Y:S02]  /*0040*/  LDC R9, c[0x0][0x360] ;  /* 0x0000d800ff097b82 */ /* 0x000e240000000800 */
[----:B0-----:R-:W-:-:S05]  /*0050*/  IMAD R9, R9, UR4, R0 ;  /* 0x0000000409097c24 */ /* 0x001fca000f8e0200 */
[----:B-1----:R-:W-:-:S13]  /*0060*/  ISETP.GE.AND P0, PT, R9, UR5, PT ;  /* 0x0000000509007c0c */ /* 0x002fda000bf06270 */
[----:B------:R-:W-:Y:S05]  /*0070*/  @P0 EXIT ;  /* 0x000000000000094d */ /* 0x000fea0003800000 */
[----:B------:R-:W0:Y:S01]  /*0080*/  LDC.64 R2, c[0x0][0x388] ;  /* 0x0000e200ff027b82 */ /* 0x000e220000000a00 */
[----:B------:R-:W1:Y:S07]  /*0090*/  LDCU.64 UR4, c[0x0][0x358] ;  /* 0x00006b00ff0477ac */ /* 0x000e6e0008000a00 */
[----:B------:R-:W2:Y:S08]  /*00a0*/  LDC.64 R4, c[0x0][0x390] ;  /* 0x0000e400ff047b82 */ /* 0x000eb00000000a00 */
[----:B------:R-:W3:Y:S01]  /*00b0*/  LDC.64 R6, c[0x0][0x380] ;  /* 0x0000e000ff067b82 */ /* 0x000ee20000000a00 */
[----:B0-----:R-:W-:-:S06]  /*00c0*/  IMAD.WIDE R2, R9, 0x4, R2 ;  /* 0x0000000409027825 */ /* 0x001fcc00078e0202 */
[----:B-1----:R-:W4:Y:S01]  /*00d0*/  LDG.E R2, desc[UR4][R2.64] ;  /* 0x0000000402027981 */ /* 0x002f22000c1e1900 */
[----:B--2---:R-:W-:-:S06]  /*00e0*/  IMAD.WIDE R4, R9, 0x4, R4 ;  /* 0x0000000409047825 */ /* 0x004fcc00078e0204 */
[----:B------:R-:W4:Y:S01]  /*00f0*/  LDG.E R5, desc[UR4][R4.64] ;  /* 0x0000000404057981 */ /* 0x000f22000c1e1900 */
[----:B---3--:R-:W-:-:S04]  /*0100*/  IMAD.WIDE R6, R9, 0x4, R6 ;  /* 0x0000000409067825 */ /* 0x008fc800078e0206 */
[----:B----4-:R-:W-:-:S05]  /*0110*/  FADD R9, R2, R5 ;  /* 0x0000000502097221 */ /* 0x010fca0000000000 */
[----:B------:R-:W-:Y:S01]  /*0120*/  STG.E desc[UR4][R6.64], R9 ;  /* 0x0000000906007986 */ /* 0x000fe2000c101904 */
[----:B------:R-:W-:Y:S05]  /*0130*/  EXIT ;  /* 0x000000000000794d */ /* 0x000fea0003800000 */
.L_x_0:
[----:B------:R-:W-:-:S00]  /*0140*/  BRA `(.L_x_0) ;  /* 0xfffffffc00fc7947 */ /* 0x000fc0000383ffff */
[----:B------:R-:W-:-:S00]  /*0150*/  NOP ;  /* 0x0000000000007918 */ /* 0x000fc00000000000 */
        /* <DEDUP_REMOVED lines=10> */
.L_x_9:


//--------------------- .text._Z11vadd_threadPfS_S_i --------------------------
	.section	.text._Z11vadd_threadPfS_S_i,"ax",@progbits
	.align	128
        .global         _Z11vadd_threadPfS_S_i
        .type           _Z11vadd_threadPfS_S_i,@function
        .size           _Z11vadd_threadPfS_S_i,(.L_x_10 - _Z11vadd_threadPfS_S_i)
        .other          _Z11vadd_threadPfS_S_i,@"STO_CUDA_ENTRY STV_DEFAULT"
_Z11vadd_threadPfS_S_i:
.text._Z11vadd_threadPfS_S_i:
[----:B------:R-:W-:Y:S01]  /*0000*/  LDC R1, c[0x0][0x37c] ;  /* 0x0000df00ff017b82 */ /* 0x000fe20000000800 */
[----:B------:R-:W0:Y:S07]  /*0010*/  S2R R9, SR_TID.X ;  /* 0x0000000000097919 */ /* 0x000e2e0000002100 */
[----:B------:R-:W0:Y:S01]  /*0020*/  LDC.64 R2, c[0x0][0x388] ;  /* 0x0000e200ff027b82 */ /* 0x000e220000000a00 */
[----:B------:R-:W1:Y:S07]  /*0030*/  LDCU.64 UR4, c[0x0][0x358] ;  /* 0x00006b00ff0477ac */ /* 0x000e6e0008000a00 */
[----:B------:R-:W2:Y:S08]  /*0040*/  LDC.64 R4, c[0x0][0x390] ;  /* 0x0000e400ff047b82 */ /* 0x000eb00000000a00 */
[----:B------:R-:W3:Y:S01]  /*0050*/  LDC.64 R6, c[0x0][0x380] ;  /* 0x0000e000ff067b82 */ /* 0x000ee20000000a00 */
[----:B0-----:R-:W-:-:S04]  /*0060*/  IMAD.WIDE.U32 R2, R9, 0x4, R2 ;  /* 0x0000000409027825 */ /* 0x001fc800078e0002 */
[C---:B--2---:R-:W-:Y:S02]  /*0070*/  IMAD.WIDE.U32 R4, R9.reuse, 0x4, R4 ;  /* 0x0000000409047825 */ /* 0x044fe400078e0004 */
[----:B-1----:R-:W2:Y:S04]  /*0080*/  LDG.E R2, desc[UR4][R2.64] ;  /* 0x0000000402027981 */ /* 0x002ea8000c1e1900 */
[----:B------:R-:W2:Y:S01]  /*0090*/  LDG.E R5, desc[UR4][R4.64] ;  /* 0x0000000404057981 */ /* 0x000ea2000c1e1900 */
[----:B---3--:R-:W-:-:S04]  /*00a0*/  IMAD.WIDE.U32 R6, R9, 0x4, R6 ;  /* 0x0000000409067825 */ /* 0x008fc800078e0006 */
[----:B--2---:R-:W-:-:S05]  /*00b0*/  FADD R9, R2, R5 ;  /* 0x0000000502097221 */ /* 0x004fca0000000000 */
[----:B------:R-:W-:Y:S01]  /*00c0*/  STG.E desc[UR4][R6.64], R9 ;  /* 0x0000000906007986 */ /* 0x000fe2000c101904 */
[----:B------:R-:W-:Y:S05]  /*00d0*/  EXIT ;  /* 0x000000000000794d */ /* 0x000fea0003800000 */
.L_x_1:
        /* <DEDUP_REMOVED lines=10> */
.L_x_10:


//--------------------- .text._Z10vadd_blockPfS_S_i --------------------------
	.section	.text._Z10vadd_blockPfS_S_i,"ax",@progbits
	.align	128
        .global         _Z10vadd_blockPfS_S_i
        .type           _Z10vadd_blockPfS_S_i,@function
        .size           _Z10vadd_blockPfS_S_i,(.L_x_11 - _Z10vadd_blockPfS_S_i)
        .other          _Z10vadd_blockPfS_S_i,@"STO_CUDA_ENTRY STV_DEFAULT"
_Z10vadd_blockPfS_S_i:
.text._Z10vadd_blockPfS_S_i:
[----:B------:R-:W-:Y:S01]  /*0000*/  LDC R1, c[0x0][0x37c] ;  /* 0x0000df00ff017b82 */ /* 0x000fe20000000800 */
[----:B------:R-:W0:Y:S07]  /*0010*/  S2R R9, SR_CTAID.X ;  /* 0x0000000000097919 */ /* 0x000e2e0000002500 */
        /* <DEDUP_REMOVED lines=12> */
.L_x_2:
        /* <DEDUP_REMOVED lines=10> */
.L_x_11:


//--------------------- .text._Z10vector_addPfS_S_i --------------------------
	.section	.text._Z10vector_addPfS_S_i,"ax",@progbits
	.align	128
        .global         _Z10vector_addPfS_S_i
        .type           _Z10vector_addPfS_S_i,@function
        .size           _Z10vector_addPfS_S_i,(.L_x_12 - _Z10vector_addPfS_S_i)
        .other          _Z10vector_addPfS_S_i,@"STO_CUDA_ENTRY STV_DEFAULT"
_Z10vector_addPfS_S_i:
.text._Z10vector_addPfS_S_i:
[----:B------:R-:W-:Y:S08]  /*0000*/  LDC R1, c[0x0][0x37c] ;  /* 0x0000df00ff017b82 */ /* 0x000ff00000000800 */
[----:B------:R-:W0:Y:S02]  /*0010*/  LDC R0, c[0x0][0x398] ;  /* 0x0000e600ff007b82 */ /* 0x000e240000000800 */
[----:B0-----:R-:W-:-:S13]  /*0020*/  ISETP.NE.AND P0, PT, R0, RZ, PT ;  /* 0x000000ff0000720c */ /* 0x001fda0003f05270 */
[----:B------:R-:W-:Y:S05]  /*0030*/  @!P0 EXIT ;  /* 0x000000000000894d */ /* 0x000fea0003800000 */
[C---:B------:R-:W-:Y:S01]  /*0040*/  ISETP.GE.U32.AND P0, PT, R0.reuse, 0x10, PT ;  /* 0x000000100000780c */ /* 0x040fe20003f06070 */
[----:B------:R-:W0:Y:S01]  /*0050*/  LDCU.64 UR10, c[0x0][0x358] ;  /* 0x00006b00ff0a77ac */ /* 0x000e220008000a00 */
[----:B------:R-:W-:Y:S02]  /*0060*/  LOP3.LUT P1, RZ, R0, 0xf, RZ, 0xc0, !PT ;  /* 0x0000000f00ff7812 */ /* 0x000fe4000782c0ff */
[----:B------:R-:W-:-:S09]  /*0070*/  CS2R R2, SRZ ;  /* 0x0000000000027805 */ /* 0x000fd2000001ff00 */
[----:B------:R-:W-:Y:S05]  /*0080*/  @!P0 BRA `(.L_x_3) ;  /* 0x00000004007c8947 */ /* 0x000fea0003800000 */
[----:B------:R-:W1:Y:S01]  /*0090*/  LDCU.128 UR12, c[0x0][0x380] ;  /* 0x00007000ff0c77ac */ /* 0x000e620008000c00 */
[----:B------:R-:W-:Y:S02]  /*00a0*/  LOP3.LUT R2, R0, 0xfffffff0, RZ, 0xc0, !PT ;  /* 0xfffffff000027812 */ /* 0x000fe400078ec0ff */
[----:B------:R-:W-:Y:S01]  /*00b0*/  SHF.R.S32.HI R3, RZ, 0x1f, R0 ;  /* 0x0000001fff037819 */ /* 0x000fe20000011400 */
[----:B------:R-:W2:Y:S02]  /*00c0*/  LDCU.64 UR6, c[0x0][0x390] ;  /* 0x00007200ff0677ac */ /* 0x000ea40008000a00 */
[----:B------:R-:W-:Y:S02]  /*00d0*/  IMAD.MOV.U32 R11, RZ, RZ, R2 ;  /* 0x000000ffff0b7224 */ /* 0x000fe400078e0002 */
[----:B------:R-:W-:Y:S01]  /*00e0*/  IMAD.MOV.U32 R10, RZ, RZ, R3 ;  /* 0x000000ffff0a7224 */ /* 0x000fe200078e0003 */
[----:B-1----:R-:W-:Y:S02]  /*00f0*/  UIADD3 UR8, UP0, UPT, UR14, 0x20, URZ ;  /* 0x000000200e087890 */ /* 0x002fe4000ff1e0ff */
[----:B------:R-:W-:-:S02]  /*0100*/  UIADD3 UR4, UP2, UPT, UR12, 0x20, URZ ;  /* 0x000000200c047890 */ /* 0x000fc4000ff5e0ff */
[----:B--2---:R-:W-:Y:S02]  /*0110*/  UIADD3 UR6, UP1, UPT, UR6, 0x20, URZ ;  /* 0x0000002006067890 */ /* 0x004fe4000ff3e0ff */
[----:B------:R-:W-:Y:S01]  /*0120*/  UIADD3.X UR9, UPT, UPT, URZ, UR15, URZ, UP0, !UPT ;  /* 0x0000000fff097290 */ /* 0x000fe200087fe4ff */
[----:B------:R-:W-:Y:S01]  /*0130*/  IMAD.U32 R4, RZ, RZ, UR8 ;  /* 0x00000008ff047e24 */ /* 0x000fe2000f8e00ff */
[----:B------:R-:W-:Y:S01]  /*0140*/  UIADD3.X UR5, UPT, UPT, URZ, UR13, URZ, UP2, !UPT ;  /* 0x0000000dff057290 */ /* 0x000fe200097fe4ff */
[----:B------:R-:W-:Y:S01]  /*0150*/  IMAD.U32 R12, RZ, RZ, UR4 ;  /* 0x00000004ff0c7e24 */ /* 0x000fe2000f8e00ff */
[----:B------:R-:W-:Y:S01]  /*0160*/  UIADD3.X UR7, UPT, UPT, URZ, UR7, URZ, UP1, !UPT ;  /* 0x00000007ff077290 */ /* 0x000fe20008ffe4ff */
[----:B------:R-:W-:Y:S02]  /*0170*/  IMAD.U32 R6, RZ, RZ, UR6 ;  /* 0x00000006ff067e24 */ /* 0x000fe4000f8e00ff */
[----:B------:R-:W-:Y:S02]  /*0180*/  IMAD.U32 R5, RZ, RZ, UR9 ;  /* 0x00000009ff057e24 */ /* 0x000fe4000f8e00ff */
[----:B------:R-:W-:-:S02]  /*0190*/  IMAD.U32 R15, RZ, RZ, UR5 ;  /* 0x00000005ff0f7e24 */ /* 0x000fc4000f8e00ff */
[----:B------:R-:W-:-:S07]  /*01a0*/  IMAD.U32 R7, RZ, RZ, UR7 ;  /* 0x00000007ff077e24 */ /* 0x000fce000f8e00ff */
.L_x_4:
[----:B01----:R-:W2:Y:S04]  /*01b0*/  LDG.E R8, desc[UR10][R4.64+-0x20] ;  /* 0xffffe00a04087981 */ /* 0x003ea8000c1e1900 */
[----:B------:R-:W2:Y:S02]  /*01c0*/  LDG.E R9, desc[UR10][R6.64+-0x20] ;  /* 0xffffe00a06097981 */ /* 0x000ea4000c1e1900 */
[----:B--2---:R-:W-:Y:S01]  /*01d0*/  FADD R13, R8, R9 ;  /* 0x00000009080d7221 */ /* 0x004fe20000000000 */
[----:B------:R-:W-:Y:S01]  /*01e0*/  IMAD.MOV.U32 R8, RZ, RZ, R12 ;  /* 0x000000ffff087224 */ /* 0x000fe200078e000c */
[----:B------:R-:W-:-:S05]  /*01f0*/  MOV R9, R15 ;  /* 0x0000000f00097202 */ /* 0x000fca0000000f00 */
[----:B------:R0:W-:Y:S04]  /*0200*/  STG.E desc[UR10][R8.64+-0x20], R13 ;  /* 0xffffe00d08007986 */ /* 0x0001e8000c10190a */
[----:B------:R-:W2:Y:S04]  /*0210*/  LDG.E R12, desc[UR10][R4.64+-0x1c] ;  /* 0xffffe40a040c7981 */ /* 0x000ea8000c1e1900 */
[----:B------:R-:W2:Y:S02]  /*0220*/  LDG.E R15, desc[UR10][R6.64+-0x1c] ;  /* 0xffffe40a060f7981 */ /* 0x000ea4000c1e1900 */
[----:B--2---:R-:W-:-:S05]  /*0230*/  FADD R15, R12, R15 ;  /* 0x0000000f0c0f7221 */ /* 0x004fca0000000000 */
[----:B------:R1:W-:Y:S04]  /*0240*/  STG.E desc[UR10][R8.64+-0x1c], R15 ;  /* 0xffffe40f08007986 */ /* 0x0003e8000c10190a */
[----:B------:R-:W2:Y:S04]  /*0250*/  LDG.E R12, desc[UR10][R4.64+-0x18] ;  /* 0xffffe80a040c7981 */ /* 0x000ea8000c1e1900 */
[----:B------:R-:W2:Y:S02]  /*0260*/  LDG.E R17, desc[UR10][R6.64+-0x18] ;  /* 0xffffe80a06117981 */ /* 0x000ea4000c1e1900 */
[----:B--2---:R-:W-:-:S05]  /*0270*/  FADD R17, R12, R17 ;  /* 0x000000110c117221 */ /* 0x004fca0000000000 */
[----:B------:R2:W-:Y:S04]  /*0280*/  STG.E desc[UR10][R8.64+-0x18], R17 ;  /* 0xffffe81108007986 */ /* 0x0005e8000c10190a */
[----:B------:R-:W3:Y:S04]  /*0290*/  LDG.E R12, desc[UR10][R4.64+-0x14] ;  /* 0xffffec0a040c7981 */ /* 0x000ee8000c1e1900 */
[----:B------:R-:W3:Y:S02]  /*02a0*/  LDG.E R19, desc[UR10][R6.64+-0x14] ;  /* 0xffffec0a06137981 */ /* 0x000ee4000c1e1900 */
[----:B---3--:R-:W-:-:S05]  /*02b0*/  FADD R19, R12, R19 ;  /* 0x000000130c137221 */ /* 0x008fca0000000000 */
[----:B------:R3:W-:Y:S04]  /*02c0*/  STG.E desc[UR10][R8.64+-0x14], R19 ;  /* 0xffffec1308007986 */ /* 0x0007e8000c10190a */
[----:B------:R-:W4:Y:S04]  /*02d0*/  LDG.E R12, desc[UR10][R4.64+-0x10] ;  /* 0xfffff00a040c7981 */ /* 0x000f28000c1e1900 */
[----:B0-----:R-:W4:Y:S02]  /*02e0*/  LDG.E R13, desc[UR10][R6.64+-0x10] ;  /* 0xfffff00a060d7981 */ /* 0x001f24000c1e1900 */
[----:B----4-:R-:W-:-:S05]  /*02f0*/  FADD R13, R12, R13 ;  /* 0x0000000d0c0d7221 */ /* 0x010fca0000000000 */
[----:B------:R0:W-:Y:S04]  /*0300*/  STG.E desc[UR10][R8.64+-0x10], R13 ;  /* 0xfffff00d08007986 */ /* 0x0001e8000c10190a */
[----:B------:R-:W4:Y:S04]  /*0310*/  LDG.E R12, desc[UR10][R4.64+-0xc] ;  /* 0xfffff40a040c7981 */ /* 0x000f28000c1e1900 */
[----:B-1----:R-:W4:Y:S02]  /*0320*/  LDG.E R15, desc[UR10][R6.64+-0xc] ;  /* 0xfffff40a060f7981 */ /* 0x002f24000c1e1900 */
[----:B----4-:R-:W-:-:S05]  /*0330*/  FADD R15, R12, R15 ;  /* 0x0000000f0c0f7221 */ /* 0x010fca0000000000 */
[----:B------:R1:W-:Y:S04]  /*0340*/  STG.E desc[UR10][R8.64+-0xc], R15 ;  /* 0xfffff40f08007986 */ /* 0x0003e8000c10190a */
[----:B------:R-:W4:Y:S04]  /*0350*/  LDG.E R12, desc[UR10][R4.64+-0x8] ;  /* 0xfffff80a040c7981 */ /* 0x000f28000c1e1900 */
[----:B--2---:R-:W4:Y:S02]  /*0360*/  LDG.E R17, desc[UR10][R6.64+-0x8] ;  /* 0xfffff80a06117981 */ /* 0x004f24000c1e1900 */
[----:B----4-:R-:W-:-:S05]  /*0370*/  FADD R17, R12, R17 ;  /* 0x000000110c117221 */ /* 0x010fca0000000000 */
[----:B------:R2:W-:Y:S04]  /*0380*/  STG.E desc[UR10][R8.64+-0x8], R17 ;  /* 0xfffff81108007986 */ /* 0x0005e8000c10190a */
[----:B------:R-:W4:Y:S04]  /*0390*/  LDG.E R12, desc[UR10][R4.64+-0x4] ;  /* 0xfffffc0a040c7981 */ /* 0x000f28000c1e1900 */
[----:B---3--:R-:W4:Y:S02]  /*03a0*/  LDG.E R19, desc[UR10][R6.64+-0x4] ;  /* 0xfffffc0a06137981 */ /* 0x008f24000c1e1900 */
[----:B----4-:R-:W-:-:S05]  /*03b0*/  FADD R19, R12, R19 ;  /* 0x000000130c137221 */ /* 0x010fca0000000000 */
        /* <DEDUP_REMOVED lines=20> */
[----:B------:R-:W-:Y:S04]  /*0500*/  STG.E desc[UR10][R8.64+0x10], R13 ;  /* 0x0000100d08007986 */ /* 0x000fe8000c10190a */
[----:B------:R-:W4:Y:S04]  /*0510*/  LDG.E R12, desc[UR10][R4.64+0x14] ;  /* 0x0000140a040c7981 */ /* 0x000f28000c1e1900 */
[----:B-1----:R-:W4:Y:S02]  /*0520*/  LDG.E R15, desc[UR10][R6.64+0x14] ;  /* 0x0000140a060f7981 */ /* 0x002f24000c1e1900 */
[----:B----4-:R-:W-:-:S05]  /*0530*/  FADD R15, R12, R15 ;  /* 0x0000000f0c0f7221 */ /* 0x010fca0000000000 */
[----:B------:R0:W-:Y:S04]  /*0540*/  STG.E desc[UR10][R8.64+0x14], R15 ;  /* 0x0000140f08007986 */ /* 0x0001e8000c10190a */
[----:B------:R-:W4:Y:S04]  /*0550*/  LDG.E R12, desc[UR10][R4.64+0x18] ;  /* 0x0000180a040c7981 */ /* 0x000f28000c1e1900 */
[----:B--2---:R-:W4:Y:S01]  /*0560*/  LDG.E R17, desc[UR10][R6.64+0x18] ;  /* 0x0000180a06117981 */ /* 0x004f22000c1e1900 */
[----:B------:R-:W-:-:S04]  /*0570*/  IADD3 R11, P0, PT, R11, -0x10, RZ ;  /* 0xfffffff00b0b7810 */ /* 0x000fc80007f1e0ff */
[----:B------:R-:W-:Y:S01]  /*0580*/  IADD3.X R10, PT, PT, R10, -0x1, RZ, P0, !PT ;  /* 0xffffffff0a0a7810 */ /* 0x000fe200007fe4ff */
[----:B----4-:R-:W-:-:S05]  /*0590*/  FADD R17, R12, R17 ;  /* 0x000000110c117221 */ /* 0x010fca0000000000 */
[----:B------:R1:W-:Y:S04]  /*05a0*/  STG.E desc[UR10][R8.64+0x18], R17 ;  /* 0x0000181108007986 */ /* 0x0003e8000c10190a */
[----:B------:R2:W4:Y:S04]  /*05b0*/  LDG.E R12, desc[UR10][R4.64+0x1c] ;  /* 0x00001c0a040c7981 */ /* 0x000528000c1e1900 */
[----:B---3--:R3:W4:Y:S01]  /*05c0*/  LDG.E R19, desc[UR10][R6.64+0x1c] ;  /* 0x00001c0a06137981 */ /* 0x008722000c1e1900 */
[----:B------:R-:W-:-:S04]  /*05d0*/  ISETP.NE.U32.AND P0, PT, R11, RZ, PT ;  /* 0x000000ff0b00720c */ /* 0x000fc80003f05070 */
[----:B------:R-:W-:Y:S02]  /*05e0*/  ISETP.NE.AND.EX P0, PT, R10, RZ, PT, P0 ;  /* 0x000000ff0a00720c */ /* 0x000fe40003f05300 */
[----:B--2---:R-:W-:Y:S02]  /*05f0*/  IADD3 R4, P2, PT, R4, 0x40, RZ ;  /* 0x0000004004047810 */ /* 0x004fe40007f5e0ff */
[----:B---3--:R-:W-:-:S03]  /*0600*/  IADD3 R6, P3, PT, R6, 0x40, RZ ;  /* 0x0000004006067810 */ /* 0x008fc60007f7e0ff */
[----:B------:R-:W-:Y:S02]  /*0610*/  IMAD.X R5, RZ, RZ, R5, P2 ;  /* 0x000000ffff057224 */ /* 0x000fe400010e0605 */
[----:B------:R-:W-:Y:S02]  /*0620*/  IMAD.X R7, RZ, RZ, R7, P3 ;  /* 0x000000ffff077224 */ /* 0x000fe400018e0607 */
[----:B----4-:R-:W-:Y:S01]  /*0630*/  FADD R19, R12, R19 ;  /* 0x000000130c137221 */ /* 0x010fe20000000000 */
[----:B------:R-:W-:-:S04]  /*0640*/  IADD3 R12, P4, PT, R8, 0x40, RZ ;  /* 0x00000040080c7810 */ /* 0x000fc80007f9e0ff */
[----:B------:R1:W-:Y:S01]  /*0650*/  STG.E desc[UR10][R8.64+0x1c], R19 ;  /* 0x00001c1308007986 */ /* 0x0003e2000c10190a */
[----:B0-----:R-:W-:Y:S01]  /*0660*/  IMAD.X R15, RZ, RZ, R9, P4 ;  /* 0x000000ffff0f7224 */ /* 0x001fe200020e0609 */
[----:B------:R-:W-:Y:S07]  /*0670*/  @P0 BRA `(.L_x_4) ;  /* 0xfffffff800cc0947 */ /* 0x000fee000383ffff */
.L_x_3:
[----:B0-----:R-:W-:Y:S05]  /*0680*/  @!P1 EXIT ;  /* 0x000000000000994d */ /* 0x001fea0003800000 */
[----:B------:R-:W-:-:S04]  /*0690*/  LOP3.LUT R4, R0, 0xf, RZ, 0xc0, !PT ;  /* 0x0000000f00047812 */ /* 0x000fc800078ec0ff */
[----:B------:R-:W-:-:S04]  /*06a0*/  IADD3 R4, P1, PT, R4, -0x1, RZ ;  /* 0xffffffff04047810 */ /* 0x000fc80007f3e0ff */
[----:B------:R-:W-:Y:S01]  /*06b0*/  ISETP.GE.U32.AND P0, PT, R4, 0x7, PT ;  /* 0x000000070400780c */ /* 0x000fe20003f06070 */
[----:B------:R-:W-:Y:S01]  /*06c0*/  IMAD.X R4, RZ, RZ, -0x1, P1 ;  /* 0xffffffffff047424 */ /* 0x000fe200008e06ff */
[----:B------:R-:W-:-:S04]  /*06d0*/  LOP3.LUT P1, RZ, R0, 0x7, RZ, 0xc0, !PT ;  /* 0x0000000700ff7812 */ /* 0x000fc8000782c0ff */
[----:B------:R-:W-:-:S13]  /*06e0*/  ISETP.GE.U32.AND.EX P0, PT, R4, RZ, PT, P0 ;  /* 0x000000ff0400720c */ /* 0x000fda0003f06100 */
[----:B------:R-:W-:Y:S05]  /*06f0*/  @!P0 BRA `(.L_x_5) ;  /* 0x0000000000b08947 */ /* 0x000fea0003800000 */
[----:B------:R-:W1:Y:S01]  /*0700*/  LDCU.128 UR12, c[0x0][0x380] ;  /* 0x00007000ff0c77ac */ /* 0x000e620008000c00 */
[C---:B------:R-:W-:Y:S01]  /*0710*/  IMAD.SHL.U32 R4, R2.reuse, 0x4, RZ ;  /* 0x0000000402047824 */ /* 0x040fe200078e00ff */
[----:B------:R-:W-:Y:S01]  /*0720*/  SHF.L.U64.HI R5, R2, 0x2, R3 ;  /* 0x0000000202057819 */ /* 0x000fe20000010203 */
[----:B------:R-:W0:Y:S03]  /*0730*/  LDCU.64 UR4, c[0x0][0x390] ;  /* 0x00007200ff0477ac */ /* 0x000e260008000a00 */
[C---:B-1----:R-:W-:Y:S02]  /*0740*/  IADD3 R8, P0, PT, R4.reuse, UR14, RZ ;  /* 0x0000000e04087c10 */ /* 0x042fe4000ff1e0ff */
[----:B0-----:R-:W-:Y:S02]  /*0750*/  IADD3 R6, P2, PT, R4, UR4, RZ ;  /* 0x0000000404067c10 */ /* 0x001fe4000ff5e0ff */
[----:B------:R-:W-:-:S02]  /*0760*/  IADD3.X R9, PT, PT, R5, UR15, RZ, P0, !PT ;  /* 0x0000000f05097c10 */ /* 0x000fc400087fe4ff */
[----:B------:R-:W-:-:S03]  /*0770*/  IADD3.X R7, PT, PT, R5, UR5, RZ, P2, !PT ;  /* 0x0000000505077c10 */ /* 0x000fc600097fe4ff */
[----:B------:R-:W2:Y:S04]  /*0780*/  LDG.E R10, desc[UR10][R8.64] ;  /* 0x0000000a080a7981 */ /* 0x000ea8000c1e1900 */
[----:B------:R-:W2:Y:S01]  /*0790*/  LDG.E R11, desc[UR10][R6.64] ;  /* 0x0000000a060b7981 */ /* 0x000ea2000c1e1900 */
[----:B------:R-:W-:-:S04]  /*07a0*/  IADD3 R4, P0, PT, R4, UR12, RZ ;  /* 0x0000000c04047c10 */ /* 0x000fc8000ff1e0ff */
[----:B------:R-:W-:Y:S01]  /*07b0*/  IADD3.X R5, PT, PT, R5, UR13, RZ, P0, !PT ;  /* 0x0000000d05057c10 */ /* 0x000fe200087fe4ff */
[----:B--2---:R-:W-:-:S05]  /*07c0*/  FADD R11, R10, R11 ;  /* 0x0000000b0a0b7221 */ /* 0x004fca0000000000 */
        /* <DEDUP_REMOVED lines=25> */
[----:B------:R-:W2:Y:S04]  /*0960*/  LDG.E R10, desc[UR10][R8.64+0x1c] ;  /* 0x00001c0a080a7981 */ /* 0x000ea8000c1e1900 */
[----:B---3--:R-:W2:Y:S01]  /*0970*/  LDG.E R17, desc[UR10][R6.64+0x1c] ;  /* 0x00001c0a06117981 */ /* 0x008ea2000c1e1900 */
[----:B------:R-:W-:-:S05]  /*0980*/  IADD3 R2, P0, PT, R2, 0x8, RZ ;  /* 0x0000000802027810 */ /* 0x000fca0007f1e0ff */
[----:B------:R-:W-:Y:S02]  /*0990*/  IMAD.X R3, RZ, RZ, R3, P0 ;  /* 0x000000ffff037224 */ /* 0x000fe400000e0603 */
[----:B--2---:R-:W-:-:S05]  /*09a0*/  FADD R17, R10, R17 ;  /* 0x000000110a117221 */ /* 0x004fca0000000000 */
[----:B------:R0:W-:Y:S02]  /*09b0*/  STG.E desc[UR10][R4.64+0x1c], R17 ;  /* 0x00001c1104007986 */ /* 0x0001e4000c10190a */
.L_x_5:
[----:B------:R-:W-:Y:S05]  /*09c0*/  @!P1 EXIT ;  /* 0x000000000000994d */ /* 0x000fea0003800000 */
[----:B0-----:R-:W-:-:S04]  /*09d0*/  LOP3.LUT R4, R0, 0x7, RZ, 0xc0, !PT ;  /* 0x0000000700047812 */ /* 0x001fc800078ec0ff */
[----:B------:R-:W-:-:S04]  /*09e0*/  IADD3 R4, P1, PT, R4, -0x1, RZ ;  /* 0xffffffff04047810 */ /* 0x000fc80007f3e0ff */
[----:B------:R-:W-:Y:S02]  /*09f0*/  ISETP.GE.U32.AND P0, PT, R4, 0x3, PT ;  /* 0x000000030400780c */ /* 0x000fe40003f06070 */
[----:B------:R-:W-:Y:S02]  /*0a00*/  IADD3.X R4, PT, PT, RZ, -0x1, RZ, P1, !PT ;  /* 0xffffffffff047810 */ /* 0x000fe40000ffe4ff */
[----:B------:R-:W-:Y:S02]  /*0a10*/  LOP3.LUT P1, RZ, R0, 0x3, RZ, 0xc0, !PT ;  /* 0x0000000300ff7812 */ /* 0x000fe4000782c0ff */
        /* <DEDUP_REMOVED lines=24> */
[----:B------:R-:W2:Y:S04]  /*0ba0*/  LDG.E R10, desc[UR10][R8.64+0xc] ;  /* 0x00000c0a080a7981 */ /* 0x000ea8000c1e1900 */
[----:B------:R-:W2:Y:S01]  /*0bb0*/  LDG.E R17, desc[UR10][R6.64+0xc] ;  /* 0x00000c0a06117981 */ /* 0x000ea2000c1e1900 */
[----:B------:R-:W-:-:S05]  /*0bc0*/  IADD3 R2, P0, PT, R2, 0x4, RZ ;  /* 0x0000000402027810 */ /* 0x000fca0007f1e0ff */
[----:B------:R-:W-:Y:S02]  /*0bd0*/  IMAD.X R3, RZ, RZ, R3, P0 ;  /* 0x000000ffff037224 */ /* 0x000fe400000e0603 */
[----:B--2---:R-:W-:-:S05]  /*0be0*/  FADD R17, R10, R17 ;  /* 0x000000110a117221 */ /* 0x004fca0000000000 */
[----:B------:R0:W-:Y:S02]  /*0bf0*/  STG.E desc[UR10][R4.64+0xc], R17 ;  /* 0x00000c1104007986 */ /* 0x0001e4000c10190a */
.L_x_6:
[----:B------:R-:W-:Y:S05]  /*0c00*/  @!P1 EXIT ;  /* 0x000000000000994d */ /* 0x000fea0003800000 */
[----:B------:R-:W2:Y:S01]  /*0c10*/  LDCU.128 UR4, c[0x0][0x380] ;  /* 0x00007000ff0477ac */ /* 0x000ea20008000c00 */
[C---:B0-----:R-:W-:Y:S01]  /*0c20*/  IMAD.SHL.U32 R4, R2.reuse, 0x4, RZ ;  /* 0x0000000402047824 */ /* 0x041fe200078e00ff */
[----:B------:R-:W-:Y:S01]  /*0c30*/  SHF.L.U64.HI R2, R2, 0x2, R3 ;  /* 0x0000000202027819 */ /* 0x000fe20000010203 */
[----:B-1----:R-:W-:Y:S01]  /*0c40*/  IMAD.MOV.U32 R8, RZ, RZ, RZ ;  /* 0x000000ffff087224 */ /* 0x002fe200078e00ff */
[----:B------:R-:W0:Y:S01]  /*0c50*/  LDCU.64 UR8, c[0x0][0x390] ;  /* 0x00007200ff0877ac */ /* 0x000e220008000a00 */
[----:B------:R-:W-:Y:S02]  /*0c60*/  LOP3.LUT R6, R0, 0x3, RZ, 0xc0, !PT ;  /* 0x0000000300067812 */ /* 0x000fe400078ec0ff */
[C---:B--2---:R-:W-:Y:S02]  /*0c70*/  IADD3 R12, P0, PT, R4.reuse, UR4, RZ ;  /* 0x00000004040c7c10 */ /* 0x044fe4000ff1e0ff */
[C---:B------:R-:W-:Y:S02]  /*0c80*/  IADD3 R9, P2, PT, R4.reuse, UR6, RZ ;  /* 0x0000000604097c10 */ /* 0x040fe4000ff5e0ff */
[----:B0-----:R-:W-:-:S02]  /*0c90*/  IADD3 R4, P1, PT, R4, UR8, RZ ;  /* 0x0000000804047c10 */ /* 0x001fc4000ff3e0ff */
[C---:B------:R-:W-:Y:S02]  /*0ca0*/  IADD3.X R13, PT, PT, R2.reuse, UR5, RZ, P0, !PT ;  /* 0x00000005020d7c10 */ /* 0x040fe400087fe4ff */
[C---:B------:R-:W-:Y:S02]  /*0cb0*/  IADD3.X R10, PT, PT, R2.reuse, UR7, RZ, P2, !PT ;  /* 0x00000007020a7c10 */ /* 0x040fe400097fe4ff */
[----:B------:R-:W-:-:S07]  /*0cc0*/  IADD3.X R11, PT, PT, R2, UR9, RZ, P1, !PT ;  /* 0x00000009020b7c10 */ /* 0x000fce0008ffe4ff */
.L_x_7:
[----:B------:R-:W-:Y:S01]  /*0cd0*/  MOV R5, R11 ;  /* 0x0000000b00057202 */ /* 0x000fe20000000f00 */
[----:B0-----:R-:W-:Y:S02]  /*0ce0*/  IMAD.MOV.U32 R2, RZ, RZ, R9 ;  /* 0x000000ffff027224 */ /* 0x001fe400078e0009 */
[----:B------:R-:W-:-:S03]  /*0cf0*/  IMAD.MOV.U32 R3, RZ, RZ, R10 ;  /* 0x000000ffff037224 */ /* 0x000fc600078e000a */
[----:B------:R-:W2:Y:S04]  /*0d00*/  LDG.E R5, desc[UR10][R4.64] ;  /* 0x0000000a04057981 */ /* 0x000ea8000c1e1900 */
[----:B------:R0:W2:Y:S01]  /*0d10*/  LDG.E R0, desc[UR10][R2.64] ;  /* 0x0000000a02007981 */ /* 0x0000a2000c1e1900 */
[----:B------:R-:W-:-:S04]  /*0d20*/  IADD3 R6, P0, PT, R6, -0x1, RZ ;  /* 0xffffffff06067810 */ /* 0x000fc80007f1e0ff */
[----:B------:R-:W-:Y:S02]  /*0d30*/  IADD3.X R8, PT, PT, R8, -0x1, RZ, P0, !PT ;  /* 0xffffffff08087810 */ /* 0x000fe400007fe4ff */
[----:B------:R-:W-:-:S04]  /*0d40*/  ISETP.NE.U32.AND P0, PT, R6, RZ, PT ;  /* 0x000000ff0600720c */ /* 0x000fc80003f05070 */
[----:B------:R-:W-:Y:S01]  /*0d50*/  ISETP.NE.AND.EX P0, PT, R8, RZ, PT, P0 ;  /* 0x000000ff0800720c */ /* 0x000fe20003f05300 */
[----:B0-----:R-:W-:Y:S02]  /*0d60*/  IMAD.MOV.U32 R2, RZ, RZ, R12 ;  /* 0x000000ffff027224 */ /* 0x001fe400078e000c */
[--C-:B------:R-:W-:Y:S01]  /*0d70*/  IMAD.MOV.U32 R3, RZ, RZ, R13.reuse ;  /* 0x000000ffff037224 */ /* 0x100fe200078e000d */
[----:B------:R-:W-:Y:S02]  /*0d80*/  IADD3 R12, P1, PT, R12, 0x4, RZ ;  /* 0x000000040c0c7810 */ /* 0x000fe40007f3e0ff */
[----:B------:R-:W-:Y:S02]  /*0d90*/  IADD3 R4, P2, PT, R4, 0x4, RZ ;  /* 0x0000000404047810 */ /* 0x000fe40007f5e0ff */
[----:B------:R-:W-:Y:S01]  /*0da0*/  IADD3 R9, P3, PT, R9, 0x4, RZ ;  /* 0x0000000409097810 */ /* 0x000fe20007f7e0ff */
[----:B------:R-:W-:Y:S02]  /*0db0*/  IMAD.X R13, RZ, RZ, R13, P1 ;  /* 0x000000ffff0d7224 */ /* 0x000fe400008e060d */
[----:B------:R-:W-:-:S02]  /*0dc0*/  IMAD.X R11, RZ, RZ, R11, P2 ;  /* 0x000000ffff0b7224 */ /* 0x000fc400010e060b */
[----:B------:R-:W-:Y:S02]  /*0dd0*/  IMAD.X R10, RZ, RZ, R10, P3 ;  /* 0x000000ffff0a7224 */ /* 0x000fe400018e060a */
[----:B--2---:R-:W-:-:S05]  /*0de0*/  FADD R7, R0, R5 ;  /* 0x0000000500077221 */ /* 0x004fca0000000000 */
[----:B------:R0:W-:Y:S01]  /*0df0*/  STG.E desc[UR10][R2.64], R7 ;  /* 0x0000000702007986 */ /* 0x0001e2000c10190a */
[----:B------:R-:W-:Y:S05]  /*0e00*/  @P0 BRA `(.L_x_7) ;  /* 0xfffffffc00b00947 */ /* 0x000fea000383ffff */
[----:B------:R-:W-:Y:S05]  /*0e10*/  EXIT ;  /* 0x000000000000794d */ /* 0x000fea0003800000 */
.L_x_8:
        /* <DEDUP_REMOVED lines=14> */
.L_x_12:


//--------------------- .nv.shared.reserved.0     --------------------------
	.section	.nv.shared.reserved.0,"aw",@nobits
	.weak		__nv_reservedSMEM_offset_0_alias
	.size		__nv_reservedSMEM_offset_0_alias, 0, 64
	.other		__nv_reservedSMEM_offset_0_alias,@"STO_CUDA_RESERVED_SHARED STV_DEFAULT"
__nv_reservedSMEM_offset_0_alias:
	.zero		0
	.zero		64


//--------------------- .nv.constant0._Z9vadd_blthPfS_S_i --------------------------
	.section	.nv.constant0._Z9vadd_blthPfS_S_i,"a",@progbits
	.sectionflags	@""
	.align	4
.nv.constant0._Z9vadd_blthPfS_S_i:
	.zero		924


//--------------------- .nv.constant0._Z11vadd_threadPfS_S_i --------------------------
	.section	.nv.constant0._Z11vadd_threadPfS_S_i,"a",@progbits
	.sectionflags	@""
	.align	4
.nv.constant0._Z11vadd_threadPfS_S_i:
	.zero		924


//--------------------- .nv.constant0._Z10vadd_blockPfS_S_i --------------------------
	.section	.nv.constant0._Z10vadd_blockPfS_S_i,"a",@progbits
	.sectionflags	@""
	.align	4
.nv.constant0._Z10vadd_blockPfS_S_i:
	.zero		924


//--------------------- .nv.constant0._Z10vector_addPfS_S_i --------------------------
	.section	.nv.constant0._Z10vector_addPfS_S_i,"a",@progbits
	.sectionflags	@""
	.align	4
.nv.constant0._Z10vector_addPfS_S_i:
	.zero		924


//--------------------- SYMBOLS --------------------------

	.type		.nv.reservedSmem.offset0,@object
	.size		.nv.reservedSmem.offset0,0x4
